//
// Generated by NVIDIA NVVM Compiler
//
// Compiler Build ID: CL-36424714
// Cuda compilation tools, release 13.0, V13.0.88
// Based on NVVM 20.0.0
//

.version 9.0
.target sm_100
.address_size 64

	// .globl	_Z12__multiply__PdS_i
// _ZZ12__multiply__PdS_iE6s_data has been demoted

.visible .entry _Z12__multiply__PdS_i(
	.param .u64 .ptr .align 1 _Z12__multiply__PdS_i_param_0,
	.param .u64 .ptr .align 1 _Z12__multiply__PdS_i_param_1,
	.param .u32 _Z12__multiply__PdS_i_param_2
)
{
	.reg .pred 	%p<8>;
	.reg .b32 	%r<15>;
	.reg .b32 	%f<6>;
	.reg .b64 	%rd<9>;
	.reg .b64 	%fd<3>;
	// demoted variable
	.shared .align 4 .b8 _ZZ12__multiply__PdS_iE6s_data[512];
	ld.param.u64 	%rd1, [_Z12__multiply__PdS_i_param_0];
	ld.param.u64 	%rd2, [_Z12__multiply__PdS_i_param_1];
	ld.param.u32 	%r8, [_Z12__multiply__PdS_i_param_2];
	mov.u32 	%r1, %tid.x;
	mov.u32 	%r2, %ctaid.x;
	mov.u32 	%r14, %ntid.x;
	mad.lo.s32 	%r4, %r2, %r14, %r1;
	setp.ge.u32 	%p1, %r4, %r8;
	shl.b32 	%r9, %r1, 2;
	mov.u32 	%r10, _ZZ12__multiply__PdS_iE6s_data;
	add.s32 	%r5, %r10, %r9;
	@%p1 bra 	$L__BB0_2;
	cvta.to.global.u64 	%rd3, %rd1;
	mul.wide.u32 	%rd4, %r4, 8;
	add.s64 	%rd5, %rd3, %rd4;
	ld.global.f64 	%fd1, [%rd5];
	cvt.rn.f32.f64 	%f1, %fd1;
	st.shared.f32 	[%r5], %f1;
$L__BB0_2:
	bar.sync 	0;
	setp.lt.u32 	%p2, %r14, 2;
	@%p2 bra 	$L__BB0_6;
$L__BB0_3:
	shr.u32 	%r7, %r14, 1;
	setp.ge.u32 	%p3, %r1, %r7;
	add.s32 	%r11, %r7, %r4;
	setp.ge.u32 	%p4, %r11, %r8;
	or.pred  	%p5, %p3, %p4;
	@%p5 bra 	$L__BB0_5;
	shl.b32 	%r12, %r7, 2;
	add.s32 	%r13, %r5, %r12;
	ld.shared.f32 	%f2, [%r13];
	ld.shared.f32 	%f3, [%r5];
	add.f32 	%f4, %f2, %f3;
	st.shared.f32 	[%r5], %f4;
$L__BB0_5:
	bar.sync 	0;
	setp.gt.u32 	%p6, %r14, 3;
	mov.u32 	%r14, %r7;
	@%p6 bra 	$L__BB0_3;
$L__BB0_6:
	setp.ne.s32 	%p7, %r1, 0;
	@%p7 bra 	$L__BB0_8;
	ld.shared.f32 	%f5, [_ZZ12__multiply__PdS_iE6s_data];
	cvt.f64.f32 	%fd2, %f5;
	cvta.to.global.u64 	%rd6, %rd2;
	mul.wide.u32 	%rd7, %r2, 8;
	add.s64 	%rd8, %rd6, %rd7;
	st.global.f64 	[%rd8], %fd2;
$L__BB0_8:
	ret;

}


// ===== COMPILED SASS (sm_100) =====

	.target	sm_100

	.elftype	@"ET_EXEC"


//--------------------- .note.nv.tkinfo           --------------------------
	.section	.note.nv.tkinfo,"",@"SHT_NOTE"
	.sectionflags	@"SHF_NOTE_NV_TKINFO"
	.tkinfo
        /*0018*/ 	.word	0x00000002
        /*0030*/ 	.string	""
        /*0030*/ 	.string	"ptxas"
        /*0030*/ 	.string	"Cuda compilation tools, release 13.0, V13.0.88"
        /*0030*/ 	.string	"Build cuda_13.0.r13.0/compiler.36424714_0"
        /*0030*/ 	.string	"-arch sm_100 -m 64 "



//--------------------- .note.nv.cuinfo           --------------------------
	.section	.note.nv.cuinfo,"",@"SHT_NOTE"
	.sectionflags	@"SHF_NOTE_NV_CUINFO"
        /*0018*/ 	.short	0x0002
        /*001a*/ 	.short	0x0064
        /*001c*/ 	.short	0x0082
	.zero		2


//--------------------- .nv.info                  --------------------------
	.section	.nv.info,"",@"SHT_CUDA_INFO"
	.align	4


	//----- nvinfo : EIATTR_REGCOUNT
	.align		4
        /*0000*/ 	.byte	0x04, 0x2f
        /*0002*/ 	.short	(.L_1 - .L_0)
	.align		4
.L_0:
        /*0004*/ 	.word	index@(_Z12__multiply__PdS_i)
        /*0008*/ 	.word	0x0000000c


	//----- nvinfo : EIATTR_FRAME_SIZE
	.align		4
.L_1:
        /*000c*/ 	.byte	0x04, 0x11
        /*000e*/ 	.short	(.L_3 - .L_2)
	.align		4
.L_2:
        /*0010*/ 	.word	index@(_Z12__multiply__PdS_i)
        /*0014*/ 	.word	0x00000000


	//----- nvinfo : EIATTR_MIN_STACK_SIZE
	.align		4
.L_3:
        /*0018*/ 	.byte	0x04, 0x12
        /*001a*/ 	.short	(.L_5 - .L_4)
	.align		4
.L_4:
        /*001c*/ 	.word	index@(_Z12__multiply__PdS_i)
        /*0020*/ 	.word	0x00000000
.L_5:


//--------------------- .nv.compat                --------------------------
	.section	.nv.compat,"",@"SHT_CUDA_COMPAT_INFO"
	.align	4
        /*0000*/ 	.byte	0x02, 0x09, 0x00, 0x00, 0x02, 0x02, 0x01, 0x00, 0x02, 0x05, 0x05, 0x00, 0x03, 0x07, 0x01, 0x01
        /*0010*/ 	.byte	0x02, 0x03, 0x00, 0x00, 0x02, 0x06, 0x01, 0x00, 0x04, 0x0b, 0x08, 0x00, 0x09, 0x00, 0x00, 0x00
        /*0020*/ 	.byte	0x00, 0x00, 0x00, 0x00


//--------------------- .nv.info._Z12__multiply__PdS_i --------------------------
	.section	.nv.info._Z12__multiply__PdS_i,"",@"SHT_CUDA_INFO"
	.sectionflags	@""
	.align	4


	//----- nvinfo : EIATTR_CUDA_API_VERSION
	.align		4
        /*0000*/ 	.byte	0x04, 0x37
        /*0002*/ 	.short	(.L_7 - .L_6)
.L_6:
        /*0004*/ 	.word	0x00000082


	//----- nvinfo : EIATTR_KPARAM_INFO
	.align		4
.L_7:
        /*0008*/ 	.byte	0x04, 0x17
        /*000a*/ 	.short	(.L_9 - .L_8)
.L_8:
        /*000c*/ 	.word	0x00000000
        /*0010*/ 	.short	0x0002
        /*0012*/ 	.short	0x0010
        /*0014*/ 	.byte	0x00, 0xf0, 0x11, 0x00


	//----- nvinfo : EIATTR_KPARAM_INFO
	.align		4
.L_9:
        /*0018*/ 	.byte	0x04, 0x17
        /*001a*/ 	.short	(.L_11 - .L_10)
.L_10:
        /*001c*/ 	.word	0x00000000
        /*0020*/ 	.short	0x0001
        /*0022*/ 	.short	0x0008
        /*0024*/ 	.byte	0x00, 0xf5, 0x21, 0x00


	//----- nvinfo : EIATTR_KPARAM_INFO
	.align		4
.L_11:
        /*0028*/ 	.byte	0x04, 0x17
        /*002a*/ 	.short	(.L_13 - .L_12)
.L_12:
        /*002c*/ 	.word	0x00000000
        /*0030*/ 	.short	0x0000
        /*0032*/ 	.short	0x0000
        /*0034*/ 	.byte	0x00, 0xf5, 0x21, 0x00


	//----- nvinfo : EIATTR_SPARSE_MMA_MASK
	.align		4
.L_13:
        /*0038*/ 	.byte	0x03, 0x50
        /*003a*/ 	.short	0x0000


	//----- nvinfo : EIATTR_MAXREG_COUNT
	.align		4
        /*003c*/ 	.byte	0x03, 0x1b
        /*003e*/ 	.short	0x00ff


	//----- nvinfo : EIATTR_NUM_BARRIERS
	.align		4
        /*0040*/ 	.byte	0x02, 0x4c
        /*0042*/ 	.byte	0x01
	.zero		1


	//----- nvinfo : EIATTR_MERCURY_ISA_VERSION
	.align		4
        /*0044*/ 	.byte	0x03, 0x5f
        /*0046*/ 	.short	0x0101


	//----- nvinfo : EIATTR_VRC_CTA_INIT_COUNT
	.align		4
        /*0048*/ 	.byte	0x02, 0x4a
	.zero		1
	.zero		1


	//----- nvinfo : EIATTR_EXIT_INSTR_OFFSETS
	.align		4
        /*004c*/ 	.byte	0x04, 0x1c
        /*004e*/ 	.short	(.L_15 - .L_14)


	//   ....[0]....
.L_14:
        /*0050*/ 	.word	0x00000250


	//   ....[1]....
        /*0054*/ 	.word	0x000002e0


	//----- nvinfo : EIATTR_CBANK_PARAM_SIZE
	.align		4
.L_15:
        /*0058*/ 	.byte	0x03, 0x19
        /*005a*/ 	.short	0x0014


	//----- nvinfo : EIATTR_PARAM_CBANK
	.align		4
        /*005c*/ 	.byte	0x04, 0x0a
        /*005e*/ 	.short	(.L_17 - .L_16)
	.align		4
.L_16:
        /*0060*/ 	.word	index@(.nv.constant0._Z12__multiply__PdS_i)
        /*0064*/ 	.short	0x0380
        /*0066*/ 	.short	0x0014


	//----- nvinfo : EIATTR_SW_WAR
	.align		4
.L_17:
        /*0068*/ 	.byte	0x04, 0x36
        /*006a*/ 	.short	(.L_19 - .L_18)
.L_18:
        /*006c*/ 	.word	0x00000008
.L_19:


//--------------------- .nv.callgraph             --------------------------
	.section	.nv.callgraph,"",@"SHT_CUDA_CALLGRAPH"
	.align	4
	.sectionentsize	8
	.align		4
        /*0000*/ 	.word	0x00000000
	.align		4
        /*0004*/ 	.word	0xffffffff
	.align		4
        /*0008*/ 	.word	0x00000000
	.align		4
        /*000c*/ 	.word	0xfffffffe
	.align		4
        /*0010*/ 	.word	0x00000000
	.align		4
        /*0014*/ 	.word	0xfffffffd
	.align		4
        /*0018*/ 	.word	0x00000000
	.align		4
        /*001c*/ 	.word	0xfffffffc


//--------------------- .text._Z12__multiply__PdS_i --------------------------
	.section	.text._Z12__multiply__PdS_i,"ax",@progbits
	.align	128
        .global         _Z12__multiply__PdS_i
        .type           _Z12__multiply__PdS_i,@function
        .size           _Z12__multiply__PdS_i,(.L_x_3 - _Z12__multiply__PdS_i)
        .other          _Z12__multiply__PdS_i,@"STO_CUDA_ENTRY STV_DEFAULT"
_Z12__multiply__PdS_i:
.text._Z12__multiply__PdS_i:
[----:B------:R-:W-:Y:S01]  /*0000*/  LDC R1, c[0x0][0x37c] ;  /* 0x0000df00ff017b82 */ /* 0x000fe20000000800 */
[----:B------:R-:W0:Y:S01]  /*0010*/  S2R R6, SR_TID.X ;  /* 0x0000000000067919 */ /* 0x000e220000002100 */
[----:B------:R-:W0:Y:S01]  /*0020*/  LDCU UR8, c[0x0][0x360] ;  /* 0x00006c00ff0877ac */ /* 0x000e220008000800 */
[----:B------:R-:W0:Y:S01]  /*0030*/  S2R R9, SR_CTAID.X ;  /* 0x0000000000097919 */ /* 0x000e220000002500 */
[----:B------:R-:W1:Y:S01]  /*0040*/  LDCU UR4, c[0x0][0x390] ;  /* 0x00007200ff0477ac */ /* 0x000e620008000800 */
[----:B------:R-:W2:Y:S01]  /*0050*/  LDCU.64 UR6, c[0x0][0x358] ;  /* 0x00006b00ff0677ac */ /* 0x000ea20008000a00 */
[----:B0-----:R-:W-:-:S05]  /*0060*/  IMAD R5, R9, UR8, R6 ;  /* 0x0000000809057c24 */ /* 0x001fca000f8e0206 */
[----:B-1----:R-:W-:-:S13]  /*0070*/  ISETP.GE.U32.AND P0, PT, R5, UR4, PT ;  /* 0x0000000405007c0c */ /* 0x002fda000bf06070 */
[----:B------:R-:W0:Y:S02]  /*0080*/  @!P0 LDC.64 R2, c[0x0][0x380] ;  /* 0x0000e000ff028b82 */ /* 0x000e240000000a00 */
[----:B0-----:R-:W-:-:S06]  /*0090*/  @!P0 IMAD.WIDE.U32 R2, R5, 0x8, R2 ;  /* 0x0000000805028825 */ /* 0x001fcc00078e0002 */
[----:B--2---:R-:W2:Y:S01]  /*00a0*/  @!P0 LDG.E.64 R2, desc[UR6][R2.64] ;  /* 0x0000000602028981 */ /* 0x004ea2000c1e1b00 */
[----:B------:R-:W0:Y:S01]  /*00b0*/  S2UR UR5, SR_CgaCtaId ;  /* 0x00000000000579c3 */ /* 0x000e220000008800 */
[----:B------:R-:W-:Y:S01]  /*00c0*/  IMAD.U32 R4, RZ, RZ, UR8 ;  /* 0x00000008ff047e24 */ /* 0x000fe2000f8e00ff */
[----:B------:R-:W-:Y:S01]  /*00d0*/  UMOV UR4, 0x400 ;  /* 0x0000040000047882 */ /* 0x000fe20000000000 */
[----:B------:R-:W-:-:S03]  /*00e0*/  ISETP.NE.AND P1, PT, R6, RZ, PT ;  /* 0x000000ff0600720c */ /* 0x000fc60003f25270 */
[----:B------:R-:W-:Y:S01]  /*00f0*/  ISETP.GE.U32.AND P2, PT, R4, 0x2, PT ;  /* 0x000000020400780c */ /* 0x000fe20003f46070 */
[----:B0-----:R-:W-:-:S06]  /*0100*/  ULEA UR4, UR5, UR4, 0x18 ;  /* 0x0000000405047291 */ /* 0x001fcc000f8ec0ff */
[----:B------:R-:W-:Y:S01]  /*0110*/  LEA R0, R6, UR4, 0x2 ;  /* 0x0000000406007c11 */ /* 0x000fe2000f8e10ff */
[----:B--2---:R-:W0:Y:S04]  /*0120*/  @!P0 F2F.F32.F64 R7, R2 ;  /* 0x0000000200078310 */ /* 0x004e280000301000 */
[----:B0-----:R0:W-:Y:S01]  /*0130*/  @!P0 STS [R0], R7 ;  /* 0x0000000700008388 */ /* 0x0011e20000000800 */
[----:B------:R-:W-:Y:S06]  /*0140*/  BAR.SYNC.DEFER_BLOCKING 0x0 ;  /* 0x0000000000007b1d */ /* 0x000fec0000010000 */
[----:B------:R-:W-:Y:S05]  /*0150*/  @!P2 BRA `(.L_x_0) ;  /* 0x00000000003ca947 */ /* 0x000fea0003800000 */
[----:B------:R-:W1:Y:S01]  /*0160*/  LDCU UR4, c[0x0][0x390] ;  /* 0x00007200ff0477ac */ /* 0x000e620008000800 */
[----:B------:R-:W-:Y:S01]  /*0170*/  NOP ;  /* 0x0000000000007918 */ /* 0x000fe20000000000 */
.L_x_1:
[----:B0-----:R-:W-:-:S05]  /*0180*/  SHF.R.U32.HI R7, RZ, 0x1, R4 ;  /* 0x00000001ff077819 */ /* 0x001fca0000011604 */
[----:B------:R-:W-:-:S05]  /*0190*/  IMAD.IADD R2, R5, 0x1, R7 ;  /* 0x0000000105027824 */ /* 0x000fca00078e0207 */
[----:B-1----:R-:W-:-:S04]  /*01a0*/  ISETP.GE.U32.AND P0, PT, R2, UR4, PT ;  /* 0x0000000402007c0c */ /* 0x002fc8000bf06070 */
[----:B------:R-:W-:-:S13]  /*01b0*/  ISETP.GE.U32.OR P0, PT, R6, R7, P0 ;  /* 0x000000070600720c */ /* 0x000fda0000706470 */
[----:B------:R-:W-:Y:S01]  /*01c0*/  @!P0 IMAD R2, R7, 0x4, R0 ;  /* 0x0000000407028824 */ /* 0x000fe200078e0200 */
[----:B------:R-:W-:Y:S05]  /*01d0*/  @!P0 LDS R3, [R0] ;  /* 0x0000000000038984 */ /* 0x000fea0000000800 */
[----:B------:R-:W0:Y:S02]  /*01e0*/  @!P0 LDS R2, [R2] ;  /* 0x0000000002028984 */ /* 0x000e240000000800 */
[----:B0-----:R-:W-:-:S05]  /*01f0*/  @!P0 FADD R3, R2, R3 ;  /* 0x0000000302038221 */ /* 0x001fca0000000000 */
[----:B------:R2:W-:Y:S01]  /*0200*/  @!P0 STS [R0], R3 ;  /* 0x0000000300008388 */ /* 0x0005e20000000800 */
[----:B------:R-:W-:Y:S01]  /*0210*/  BAR.SYNC.DEFER_BLOCKING 0x0 ;  /* 0x0000000000007b1d */ /* 0x000fe20000010000 */
[----:B------:R-:W-:Y:S01]  /*0220*/  ISETP.GT.U32.AND P0, PT, R4, 0x3, PT ;  /* 0x000000030400780c */ /* 0x000fe20003f04070 */
[----:B------:R-:W-:-:S12]  /*0230*/  IMAD.MOV.U32 R4, RZ, RZ, R7 ;  /* 0x000000ffff047224 */ /* 0x000fd800078e0007 */
[----:B--2---:R-:W-:Y:S05]  /*0240*/  @P0 BRA `(.L_x_1) ;  /* 0xfffffffc00cc0947 */ /* 0x004fea000383ffff */
.L_x_0:
[----:B------:R-:W-:Y:S05]  /*0250*/  @P1 EXIT ;  /* 0x000000000000194d */ /* 0x000fea0003800000 */
[----:B------:R-:W1:Y:S01]  /*0260*/  S2UR UR5, SR_CgaCtaId ;  /* 0x00000000000579c3 */ /* 0x000e620000008800 */
[----:B------:R-:W-:-:S07]  /*0270*/  UMOV UR4, 0x400 ;  /* 0x0000040000047882 */ /* 0x000fce0000000000 */
[----:B------:R-:W2:Y:S01]  /*0280*/  LDC.64 R4, c[0x0][0x388] ;  /* 0x0000e200ff047b82 */ /* 0x000ea20000000a00 */
[----:B-1----:R-:W-:Y:S01]  /*0290*/  ULEA UR4, UR5, UR4, 0x18 ;  /* 0x0000000405047291 */ /* 0x002fe2000f8ec0ff */
[----:B--2---:R-:W-:-:S08]  /*02a0*/  IMAD.WIDE.U32 R4, R9, 0x8, R4 ;  /* 0x0000000809047825 */ /* 0x004fd000078e0004 */
[----:B------:R-:W1:Y:S02]  /*02b0*/  LDS R2, [UR4] ;  /* 0x00000004ff027984 */ /* 0x000e640008000800 */
[----:B-1----:R-:W1:Y:S02]  /*02c0*/  F2F.F64.F32 R2, R2 ;  /* 0x0000000200027310 */ /* 0x002e640000201800 */
[----:B-1----:R-:W-:Y:S01]  /*02d0*/  STG.E.64 desc[UR6][R4.64], R2 ;  /* 0x0000000204007986 */ /* 0x002fe2000c101b06 */
[----:B------:R-:W-:Y:S05]  /*02e0*/  EXIT ;  /* 0x000000000000794d */ /* 0x000fea0003800000 */
.L_x_2:
[----:B------:R-:W-:-:S00]  /*02f0*/  BRA `(.L_x_2) ;  /* 0xfffffffc00fc7947 */ /* 0x000fc0000383ffff */
[----:B------:R-:W-:-:S00]  /*0300*/  NOP ;  /* 0x0000000000007918 */ /* 0x000fc00000000000 */
[----:B------:R-:W-:-:S00]  /*0310*/  NOP ;  /* 0x0000000000007918 */ /* 0x000fc00000000000 */
[----:B------:R-:W-:-:S00]  /*0320*/  NOP ;  /* 0x0000000000007918 */ /* 0x000fc00000000000 */
[----:B------:R-:W-:-:S00]  /*0330*/  NOP ;  /* 0x0000000000007918 */ /* 0x000fc00000000000 */
[----:B------:R-:W-:-:S00]  /*0340*/  NOP ;  /* 0x0000000000007918 */ /* 0x000fc00000000000 */
[----:B------:R-:W-:-:S00]  /*0350*/  NOP ;  /* 0x0000000000007918 */ /* 0x000fc00000000000 */
[----:B------:R-:W-:-:S00]  /*0360*/  NOP ;  /* 0x0000000000007918 */ /* 0x000fc00000000000 */
[----:B------:R-:W-:-:S00]  /*0370*/  NOP ;  /* 0x0000000000007918 */ /* 0x000fc00000000000 */
.L_x_3:


//--------------------- .nv.shared._Z12__multiply__PdS_i --------------------------
	.section	.nv.shared._Z12__multiply__PdS_i,"aw",@nobits
	.sectionflags	@""
	.align	4
.nv.shared._Z12__multiply__PdS_i:
	.zero		1536


//--------------------- .nv.shared.reserved.0     --------------------------
	.section	.nv.shared.reserved.0,"aw",@nobits
	.weak		__nv_reservedSMEM_offset_0_alias
	.size		__nv_reservedSMEM_offset_0_alias, 0, 64
	.other		__nv_reservedSMEM_offset_0_alias,@"STO_CUDA_RESERVED_SHARED STV_DEFAULT"
__nv_reservedSMEM_offset_0_alias:
	.zero		0
	.zero		64


//--------------------- .nv.constant0._Z12__multiply__PdS_i --------------------------
	.section	.nv.constant0._Z12__multiply__PdS_i,"a",@progbits
	.sectionflags	@""
	.align	4
.nv.constant0._Z12__multiply__PdS_i:
	.zero		916


//--------------------- SYMBOLS --------------------------

	.type		.nv.reservedSmem.offset0,@object
	.size		.nv.reservedSmem.offset0,0x4
	.type		.nv.reservedSmem.cap,@object
	.size		.nv.reservedSmem.cap,0x4
